	.headerflags	@"EF_CUDA_TEXMODE_UNIFIED EF_CUDA_64BIT_ADDRESS EF_CUDA_ACCELERATORS EF_CUDA_SM90 EF_CUDA_VIRTUAL_SM(EF_CUDA_SM90)"
	.elftype	@"ET_EXEC"


//--------------------- .nv.info                  --------------------------
	.section	.nv.info,"",@"SHT_CUDA_INFO"
	.align	4


	//----- nvinfo : EIATTR_REGCOUNT
	.align		4
        /*0000*/ 	.byte	0x04, 0x2f
        /*0002*/ 	.short	(.L_3 - .L_2)
	.align		4
.L_2:
        /*0004*/ 	.word	index@(triton_poi_fused__native_batch_norm_legit_no_training_relu_threshold_backward_12)
        /*0008*/ 	.word	0x0000001b


	//----- nvinfo : EIATTR_MIN_STACK_SIZE
	.align		4
.L_3:
        /*000c*/ 	.byte	0x04, 0x12
        /*000e*/ 	.short	(.L_5 - .L_4)
	.align		4
.L_4:
        /*0010*/ 	.word	index@(triton_poi_fused__native_batch_norm_legit_no_training_relu_threshold_backward_12)
        /*0014*/ 	.word	0x00000000


	//----- nvinfo : EIATTR_FRAME_SIZE
	.align		4
.L_5:
        /*0018*/ 	.byte	0x04, 0x11
        /*001a*/ 	.short	(.L_7 - .L_6)
	.align		4
.L_6:
        /*001c*/ 	.word	index@(triton_poi_fused__native_batch_norm_legit_no_training_relu_threshold_backward_12)
        /*0020*/ 	.word	0x00000000


	//----- nvinfo : EIATTR_MIN_STACK_SIZE
	.align		4
.L_7:
        /*0024*/ 	.byte	0x04, 0x12
        /*0026*/ 	.short	(.L_9 - .L_8)
	.align		4
.L_8:
        /*0028*/ 	.word	index@(triton_poi_fused__native_batch_norm_legit_no_training_relu_threshold_backward_12)
        /*002c*/ 	.word	0x00000000
.L_9:


//--------------------- .nv.info.triton_poi_fused__native_batch_norm_legit_no_training_relu_threshold_backward_12 --------------------------
	.section	.nv.info.triton_poi_fused__native_batch_norm_legit_no_training_relu_threshold_backward_12,"",@"SHT_CUDA_INFO"
	.sectionflags	@""
	.align	4


	//----- nvinfo : EIATTR_CUDA_API_VERSION
	.align		4
        /*0000*/ 	.byte	0x04, 0x37
        /*0002*/ 	.short	(.L_11 - .L_10)
.L_10:
        /*0004*/ 	.word	0x0000007c


	//----- nvinfo : EIATTR_KPARAM_INFO
	.align		4
.L_11:
        /*0008*/ 	.byte	0x04, 0x17
        /*000a*/ 	.short	(.L_13 - .L_12)
.L_12:
        /*000c*/ 	.word	0x00000000
        /*0010*/ 	.short	0x0008
        /*0012*/ 	.short	0x003c
        /*0014*/ 	.byte	0x00, 0xf0, 0x11, 0x00


	//----- nvinfo : EIATTR_KPARAM_INFO
	.align		4
.L_13:
        /*0018*/ 	.byte	0x04, 0x17
        /*001a*/ 	.short	(.L_15 - .L_14)
.L_14:
        /*001c*/ 	.word	0x00000000
        /*0020*/ 	.short	0x0007
        /*0022*/ 	.short	0x0038
        /*0024*/ 	.byte	0x00, 0xf0, 0x11, 0x00


	//----- nvinfo : EIATTR_KPARAM_INFO
	.align		4
.L_15:
        /*0028*/ 	.byte	0x04, 0x17
        /*002a*/ 	.short	(.L_17 - .L_16)
.L_16:
        /*002c*/ 	.word	0x00000000
        /*0030*/ 	.short	0x0006
        /*0032*/ 	.short	0x0030
        /*0034*/ 	.byte	0x00, 0xf4, 0x21, 0x00


	//----- nvinfo : EIATTR_KPARAM_INFO
	.align		4
.L_17:
        /*0038*/ 	.byte	0x04, 0x17
        /*003a*/ 	.short	(.L_19 - .L_18)
.L_18:
        /*003c*/ 	.word	0x00000000
        /*0040*/ 	.short	0x0005
        /*0042*/ 	.short	0x0028
        /*0044*/ 	.byte	0x00, 0xf4, 0x21, 0x00


	//----- nvinfo : EIATTR_KPARAM_INFO
	.align		4
.L_19:
        /*0048*/ 	.byte	0x04, 0x17
        /*004a*/ 	.short	(.L_21 - .L_20)
.L_20:
        /*004c*/ 	.word	0x00000000
        /*0050*/ 	.short	0x0004
        /*0052*/ 	.short	0x0020
        /*0054*/ 	.byte	0x00, 0xf4, 0x21, 0x00


	//----- nvinfo : EIATTR_KPARAM_INFO
	.align		4
.L_21:
        /*0058*/ 	.byte	0x04, 0x17
        /*005a*/ 	.short	(.L_23 - .L_22)
.L_22:
        /*005c*/ 	.word	0x00000000
        /*0060*/ 	.short	0x0003
        /*0062*/ 	.short	0x0018
        /*0064*/ 	.byte	0x00, 0xf4, 0x21, 0x00


	//----- nvinfo : EIATTR_KPARAM_INFO
	.align		4
.L_23:
        /*0068*/ 	.byte	0x04, 0x17
        /*006a*/ 	.short	(.L_25 - .L_24)
.L_24:
        /*006c*/ 	.word	0x00000000
        /*0070*/ 	.short	0x0002
        /*0072*/ 	.short	0x0010
        /*0074*/ 	.byte	0x00, 0xf4, 0x21, 0x00


	//----- nvinfo : EIATTR_KPARAM_INFO
	.align		4
.L_25:
        /*0078*/ 	.byte	0x04, 0x17
        /*007a*/ 	.short	(.L_27 - .L_26)
.L_26:
        /*007c*/ 	.word	0x00000000
        /*0080*/ 	.short	0x0001
        /*0082*/ 	.short	0x0008
        /*0084*/ 	.byte	0x00, 0xf4, 0x21, 0x00


	//----- nvinfo : EIATTR_KPARAM_INFO
	.align		4
.L_27:
        /*0088*/ 	.byte	0x04, 0x17
        /*008a*/ 	.short	(.L_29 - .L_28)
.L_28:
        /*008c*/ 	.word	0x00000000
        /*0090*/ 	.short	0x0000
        /*0092*/ 	.short	0x0000
        /*0094*/ 	.byte	0x00, 0xf4, 0x21, 0x00


	//----- nvinfo : EIATTR_SPARSE_MMA_MASK
	.align		4
.L_29:
        /*0098*/ 	.byte	0x03, 0x50
        /*009a*/ 	.short	0x0000


	//----- nvinfo : EIATTR_MAXREG_COUNT
	.align		4
        /*009c*/ 	.byte	0x03, 0x1b
        /*009e*/ 	.short	0x00ff


	//----- nvinfo : EIATTR_EXIT_INSTR_OFFSETS
	.align		4
        /*00a0*/ 	.byte	0x04, 0x1c
        /*00a2*/ 	.short	(.L_31 - .L_30)


	//   ....[0]....
.L_30:
        /*00a4*/ 	.word	0x00000670


	//   ....[1]....
        /*00a8*/ 	.word	0x00000690


	//----- nvinfo : EIATTR_REQNTID
	.align		4
.L_31:
        /*00ac*/ 	.byte	0x04, 0x10
        /*00ae*/ 	.short	(.L_33 - .L_32)
.L_32:
        /*00b0*/ 	.word	0x00000080
        /*00b4*/ 	.word	0x00000001
        /*00b8*/ 	.word	0x00000001


	//----- nvinfo : EIATTR_CBANK_PARAM_SIZE
	.align		4
.L_33:
        /*00bc*/ 	.byte	0x03, 0x19
        /*00be*/ 	.short	0x0040


	//----- nvinfo : EIATTR_PARAM_CBANK
	.align		4
        /*00c0*/ 	.byte	0x04, 0x0a
        /*00c2*/ 	.short	(.L_35 - .L_34)
	.align		4
.L_34:
        /*00c4*/ 	.word	index@(.nv.constant0.triton_poi_fused__native_batch_norm_legit_no_training_relu_threshold_backward_12)
        /*00c8*/ 	.short	0x0210
        /*00ca*/ 	.short	0x0040


	//----- nvinfo : EIATTR_SW_WAR
	.align		4
.L_35:
        /*00cc*/ 	.byte	0x04, 0x36
        /*00ce*/ 	.short	(.L_37 - .L_36)
.L_36:
        /*00d0*/ 	.word	0x00000008
.L_37:


//--------------------- .nv.callgraph             --------------------------
	.section	.nv.callgraph,"",@"SHT_CUDA_CALLGRAPH"
	.align	4
	.sectionentsize	8
	.align		4
        /*0000*/ 	.word	0x00000000
	.align		4
        /*0004*/ 	.word	0xffffffff
	.align		4
        /*0008*/ 	.word	0x00000000
	.align		4
        /*000c*/ 	.word	0xfffffffe
	.align		4
        /*0010*/ 	.word	0x00000000
	.align		4
        /*0014*/ 	.word	0xfffffffd
	.align		4
        /*0018*/ 	.word	0x00000000
	.align		4
        /*001c*/ 	.word	0xfffffffc


//--------------------- .nv.constant4             --------------------------
	.section	.nv.constant4,"a",@progbits
	.align	8
	.align		8
.nv.constant4:
        /*0000*/ 	.dword	_$_str
	.align		8
        /*0008*/ 	.dword	_$_str_$_2


//--------------------- .text.triton_poi_fused__native_batch_norm_legit_no_training_relu_threshold_backward_12 --------------------------
	.section	.text.triton_poi_fused__native_batch_norm_legit_no_training_relu_threshold_backward_12,"ax",@progbits
	.sectionflags	@"SHF_BARRIERS=1"
	.align	128
        .global         triton_poi_fused__native_batch_norm_legit_no_training_relu_threshold_backward_12
        .type           triton_poi_fused__native_batch_norm_legit_no_training_relu_threshold_backward_12,@function
        .size           triton_poi_fused__native_batch_norm_legit_no_training_relu_threshold_backward_12,(.L_x_1 - triton_poi_fused__native_batch_norm_legit_no_training_relu_threshold_backward_12)
        .other          triton_poi_fused__native_batch_norm_legit_no_training_relu_threshold_backward_12,@"STO_CUDA_ENTRY STV_DEFAULT"
triton_poi_fused__native_batch_norm_legit_no_training_relu_threshold_backward_12:
.text.triton_poi_fused__native_batch_norm_legit_no_training_relu_threshold_backward_12:
[----:B------:R-:W0:Y:S01]  /*0000*/  LDC R1, c[0x0][0x28] ;  /* 0x00000a00ff017b82 */ /* 0x000e220000000800 */
[----:B------:R-:W1:Y:S07]  /*0010*/  S2R R14, SR_TID.X ;  /* 0x00000000000e7919 */ /* 0x000e6e0000002100 */
[----:B------:R-:W2:Y:S01]  /*0020*/  LDC.64 R6, c[0x0][0x220] ;  /* 0x00008800ff067b82 */ /* 0x000ea20000000a00 */
[----:B------:R-:W-:Y:S01]  /*0030*/  ULDC.64 UR6, c[0x0][0x208] ;  /* 0x0000820000067ab9 */ /* 0x000fe20000000a00 */
[----:B------:R-:W3:Y:S01]  /*0040*/  S2R R15, SR_CTAID.Y ;  /* 0x00000000000f7919 */ /* 0x000ee20000002600 */
[----:B------:R-:W4:Y:S05]  /*0050*/  S2R R17, SR_CTAID.X ;  /* 0x0000000000117919 */ /* 0x000f2a0000002500 */
[----:B------:R-:W5:Y:S08]  /*0060*/  LDC.64 R10, c[0x0][0x218] ;  /* 0x00008600ff0a7b82 */ /* 0x000f700000000a00 */
[----:B------:R-:W4:Y:S08]  /*0070*/  LDC.64 R18, c[0x0][0x210] ;  /* 0x00008400ff127b82 */ /* 0x000f300000000a00 */
[----:B------:R-:W5:Y:S01]  /*0080*/  LDC.64 R12, c[0x0][0x228] ;  /* 0x00008a00ff0c7b82 */ /* 0x000f620000000a00 */
[----:B-1----:R-:W-:-:S07]  /*0090*/  IMAD.SHL.U32 R0, R14, 0x2, RZ ;  /* 0x000000020e007824 */ /* 0x002fce00078e00ff */
[----:B------:R-:W1:Y:S01]  /*00a0*/  LDC.64 R4, c[0x0][0x230] ;  /* 0x00008c00ff047b82 */ /* 0x000e620000000a00 */
[----:B------:R-:W-:-:S04]  /*00b0*/  LOP3.LUT R0, R0, 0xfe, RZ, 0xc0, !PT ;  /* 0x000000fe00007812 */ /* 0x000fc800078ec0ff */
[----:B---3--:R-:W-:-:S04]  /*00c0*/  PRMT R8, R0, 0x6540, R15 ;  /* 0x0000654000087816 */ /* 0x008fc8000000000f */
[----:B------:R-:W-:Y:S02]  /*00d0*/  SHF.R.S32.HI R3, RZ, 0x1f, R8 ;  /* 0x0000001fff037819 */ /* 0x000fe40000011408 */
[----:B------:R-:W-:Y:S02]  /*00e0*/  ISETP.GE.AND P2, PT, R8, 0x200, PT ;  /* 0x000002000800780c */ /* 0x000fe40003f46270 */
[----:B------:R-:W-:Y:S02]  /*00f0*/  LEA.HI R9, R3, R8, RZ, 0x7 ;  /* 0x0000000803097211 */ /* 0x000fe400078f38ff */
[----:B------:R-:W-:Y:S02]  /*0100*/  CS2R R2, SRZ ;  /* 0x0000000000027805 */ /* 0x000fe4000001ff00 */
[----:B------:R-:W-:-:S05]  /*0110*/  LOP3.LUT R21, R9, 0xffffff80, RZ, 0xc0, !PT ;  /* 0xffffff8009157812 */ /* 0x000fca00078ec0ff */
[----:B------:R-:W-:-:S04]  /*0120*/  IMAD.IADD R21, R8, 0x1, -R21 ;  /* 0x0000000108157824 */ /* 0x000fc800078e0a15 */
[----:B--2---:R-:W-:-:S05]  /*0130*/  IMAD.WIDE R6, R21, 0x4, R6 ;  /* 0x0000000415067825 */ /* 0x004fca00078e0206 */
[----:B------:R2:W3:Y:S01]  /*0140*/  @!P2 LDG.E.EL.64 R2, desc[UR6][R6.64] ;  /* 0x000000060602a981 */ /* 0x0004e2000c2e1b00 */
[----:B------:R-:W-:Y:S01]  /*0150*/  IMAD.SHL.U32 R9, R9, 0x40, RZ ;  /* 0x0000004009097824 */ /* 0x000fe200078e00ff */
[C---:B----4-:R-:W-:Y:S01]  /*0160*/  ISETP.GE.AND P0, PT, R17.reuse, 0x40, PT ;  /* 0x000000401100780c */ /* 0x050fe20003f06270 */
[----:B------:R-:W-:Y:S02]  /*0170*/  IMAD R16, R17, 0x80, R21 ;  /* 0x0000008011107824 */ /* 0x000fe400078e0215 */
[----:B-----5:R-:W-:Y:S01]  /*0180*/  IMAD.WIDE R10, R21, 0x4, R10 ;  /* 0x00000004150a7825 */ /* 0x020fe200078e020a */
[----:B------:R-:W-:Y:S02]  /*0190*/  LOP3.LUT R9, R9, 0xffffe000, RZ, 0xc0, !PT ;  /* 0xffffe00009097812 */ /* 0x000fe400078ec0ff */
[----:B------:R-:W-:Y:S01]  /*01a0*/  ISETP.LT.AND P1, PT, R8, 0x200, !P0 ;  /* 0x000002000800780c */ /* 0x000fe20004721270 */
[----:B0-----:R-:W-:Y:S01]  /*01b0*/  IMAD.WIDE R12, R21, 0x4, R12 ;  /* 0x00000004150c7825 */ /* 0x001fe200078e020c */
[----:B--2---:R-:W-:-:S03]  /*01c0*/  CS2R R6, SRZ ;  /* 0x0000000000067805 */ /* 0x004fc6000001ff00 */
[----:B------:R-:W-:Y:S01]  /*01d0*/  IMAD.IADD R16, R16, 0x1, R9 ;  /* 0x0000000110107824 */ /* 0x000fe200078e0209 */
[----:B------:R-:W-:Y:S01]  /*01e0*/  CS2R R8, SRZ ;  /* 0x0000000000087805 */ /* 0x000fe2000001ff00 */
[----:B-1----:R-:W-:Y:S01]  /*01f0*/  IMAD.WIDE R22, R21, 0x4, R4 ;  /* 0x0000000415167825 */ /* 0x002fe200078e0204 */
[----:B------:R0:W2:Y:S03]  /*0200*/  @!P2 LDG.E.EL.64 R6, desc[UR6][R10.64] ;  /* 0x000000060a06a981 */ /* 0x0000a6000c2e1b00 */
[----:B------:R-:W-:Y:S01]  /*0210*/  IMAD.WIDE R18, R16, 0x4, R18 ;  /* 0x0000000410127825 */ /* 0x000fe200078e0212 */
[----:B------:R-:W-:Y:S02]  /*0220*/  CS2R R4, SRZ ;  /* 0x0000000000047805 */ /* 0x000fe4000001ff00 */
[----:B------:R-:W-:Y:S02]  /*0230*/  CS2R R20, SRZ ;  /* 0x0000000000147805 */ /* 0x000fe4000001ff00 */
[----:B------:R-:W2:Y:S04]  /*0240*/  @P1 LDG.E.EL.64 R8, desc[UR6][R18.64] ;  /* 0x0000000612081981 */ /* 0x000ea8000c2e1b00 */
[----:B------:R-:W4:Y:S04]  /*0250*/  @!P2 LDG.E.EL.64 R4, desc[UR6][R12.64] ;  /* 0x000000060c04a981 */ /* 0x000f28000c2e1b00 */
[----:B------:R-:W4:Y:S01]  /*0260*/  @!P2 LDG.E.EL.64 R20, desc[UR6][R22.64] ;  /* 0x000000061614a981 */ /* 0x000f22000c2e1b00 */
[----:B0-----:R-:W-:Y:S01]  /*0270*/  IMAD.MOV.U32 R11, RZ, RZ, 0x3e800000 ;  /* 0x3e800000ff0b7424 */ /* 0x001fe200078e00ff */
[----:B------:R-:W0:Y:S01]  /*0280*/  S2UR UR5, SR_CgaCtaId ;  /* 0x00000000000579c3 */ /* 0x000e220000008800 */
[----:B------:R-:W-:-:S02]  /*0290*/  UMOV UR4, 0x400 ;  /* 0x0000040000047882 */ /* 0x000fc40000000000 */
[----:B0-----:R-:W-:Y:S01]  /*02a0*/  UPRMT UR4, UR5, 0x654, UR4 ;  /* 0x0000065405047896 */ /* 0x001fe20008000004 */
[----:B------:R-:W-:Y:S01]  /*02b0*/  LOP3.LUT R14, R14, 0x7f, RZ, 0xc0, !PT ;  /* 0x0000007f0e0e7812 */ /* 0x000fe200078ec0ff */
[----:B---3--:R-:W-:Y:S01]  /*02c0*/  FADD R2, R2, 9.9999997473787516356e-06 ;  /* 0x3727c5ac02027421 */ /* 0x008fe20000000000 */
[----:B------:R-:W-:-:S03]  /*02d0*/  FADD R3, R3, 9.9999997473787516356e-06 ;  /* 0x3727c5ac03037421 */ /* 0x000fc60000000000 */
[----:B------:R-:W0:Y:S08]  /*02e0*/  MUFU.SQRT R24, R2 ;  /* 0x0000000200187308 */ /* 0x000e300000002000 */
[----:B------:R-:W1:Y:S01]  /*02f0*/  MUFU.SQRT R10, R3 ;  /* 0x00000003000a7308 */ /* 0x000e620000002000 */
[C---:B0-----:R-:W-:Y:S02]  /*0300*/  FSETP.GT.AND P2, PT, R24.reuse, 8.50705917302346158658e+37, PT ;  /* 0x7e8000001800780b */ /* 0x041fe40003f44000 */
[----:B------:R-:W-:-:S02]  /*0310*/  FSETP.GEU.AND P4, PT, R24, 1.175494350822287508e-38, PT ;  /* 0x008000001800780b */ /* 0x000fc40003f8e000 */
[C---:B-1----:R-:W-:Y:S02]  /*0320*/  FSETP.GT.AND P3, PT, R10.reuse, 8.50705917302346158658e+37, PT ;  /* 0x7e8000000a00780b */ /* 0x042fe40003f64000 */
[----:B------:R-:W-:-:S07]  /*0330*/  FSETP.GEU.AND P5, PT, R10, 1.175494350822287508e-38, PT ;  /* 0x008000000a00780b */ /* 0x000fce0003fae000 */
[----:B------:R-:W-:-:S04]  /*0340*/  @P2 FMUL R24, R24, 0.25 ;  /* 0x3e80000018182820 */ /* 0x000fc80000400000 */
[----:B------:R-:W-:Y:S01]  /*0350*/  @!P4 FMUL R24, R24, 16777216 ;  /* 0x4b8000001818c820 */ /* 0x000fe20000400000 */
[----:B------:R-:W-:-:S04]  /*0360*/  @P3 FMUL R10, R10, 0.25 ;  /* 0x3e8000000a0a3820 */ /* 0x000fc80000400000 */
[----:B------:R-:W-:Y:S01]  /*0370*/  @!P5 FMUL R10, R10, 16777216 ;  /* 0x4b8000000a0ad820 */ /* 0x000fe20000400000 */
[----:B------:R-:W0:Y:S01]  /*0380*/  MUFU.RCP R24, R24 ;  /* 0x0000001800187308 */ /* 0x000e220000001000 */
[----:B------:R-:W-:-:S07]  /*0390*/  FSEL R3, R11, 1, P2 ;  /* 0x3f8000000b037808 */ /* 0x000fce0001000000 */
[----:B------:R-:W1:Y:S01]  /*03a0*/  MUFU.RCP R10, R10 ;  /* 0x0000000a000a7308 */ /* 0x000e620000001000 */
[----:B------:R-:W-:Y:S01]  /*03b0*/  FSEL R11, R11, 1, P3 ;  /* 0x3f8000000b0b7808 */ /* 0x000fe20001800000 */
[----:B------:R-:W-:-:S04]  /*03c0*/  @!P4 FMUL R3, R3, 16777216 ;  /* 0x4b8000000303c820 */ /* 0x000fc80000400000 */
[----:B------:R-:W-:Y:S01]  /*03d0*/  @!P5 FMUL R11, R11, 16777216 ;  /* 0x4b8000000b0bd820 */ /* 0x000fe20000400000 */
[----:B0-----:R-:W-:Y:S01]  /*03e0*/  FMUL R3, R24, R3 ;  /* 0x0000000318037220 */ /* 0x001fe20000400000 */
[----:B--2---:R-:W-:Y:S01]  /*03f0*/  FADD R6, -R6, R8 ;  /* 0x0000000806067221 */ /* 0x004fe20000000100 */
[----:B------:R-:W-:Y:S01]  /*0400*/  FADD R2, -R7, R9 ;  /* 0x0000000907027221 */ /* 0x000fe20000000100 */
[----:B-1----:R-:W-:Y:S02]  /*0410*/  FMUL R11, R10, R11 ;  /* 0x0000000b0a0b7220 */ /* 0x002fe40000400000 */
[----:B------:R-:W-:Y:S02]  /*0420*/  FMUL R3, R3, R6 ;  /* 0x0000000603037220 */ /* 0x000fe40000400000 */
[----:B------:R-:W-:Y:S02]  /*0430*/  FMUL R2, R11, R2 ;  /* 0x000000020b027220 */ /* 0x000fe40000400000 */
[----:B----4-:R-:W-:-:S02]  /*0440*/  FFMA R3, R3, R4, R20 ;  /* 0x0000000403037223 */ /* 0x010fc40000000014 */
[----:B------:R-:W-:-:S03]  /*0450*/  FFMA R5, R2, R5, R21 ;  /* 0x0000000502057223 */ /* 0x000fc60000000015 */
[----:B------:R-:W-:Y:S02]  /*0460*/  FSETP.GEU.AND P2, PT, R3, RZ, PT ;  /* 0x000000ff0300720b */ /* 0x000fe40003f4e000 */
[----:B------:R-:W-:Y:S02]  /*0470*/  FSETP.GEU.AND P3, PT, R5, RZ, PT ;  /* 0x000000ff0500720b */ /* 0x000fe40003f6e000 */
[----:B------:R-:W-:Y:S02]  /*0480*/  LEA R4, R0, UR4, 0x3 ;  /* 0x0000000400047c11 */ /* 0x000fe4000f8e18ff */
[----:B------:R-:W-:Y:S02]  /*0490*/  FSEL R11, R3, RZ, P2 ;  /* 0x000000ff030b7208 */ /* 0x000fe40001000000 */
[----:B------:R-:W-:-:S03]  /*04a0*/  FSEL R9, R5, RZ, P3 ;  /* 0x000000ff05097208 */ /* 0x000fc60001800000 */
[----:B------:R-:W-:Y:S04]  /*04b0*/  STS [R4], R11 ;  /* 0x0000000b04007388 */ /* 0x000fe80000000800 */
[----:B------:R0:W-:Y:S01]  /*04c0*/  STS [R4+0x8], R9 ;  /* 0x0000080904007388 */ /* 0x0001e20000000800 */
[C---:B------:R-:W-:Y:S02]  /*04d0*/  LOP3.LUT R2, R14.reuse, 0x80, RZ, 0xfc, !PT ;  /* 0x000000800e027812 */ /* 0x040fe400078efcff */
[----:B------:R-:W-:Y:S01]  /*04e0*/  LEA R6, R14, UR4, 0x3 ;  /* 0x000000040e067c11 */ /* 0x000fe2000f8e18ff */
[----:B------:R-:W-:Y:S01]  /*04f0*/  BAR.SYNC.DEFER_BLOCKING 0x0 ;  /* 0x0000000000007b1d */ /* 0x000fe20000010000 */
[----:B------:R-:W-:-:S07]  /*0500*/  LEA R7, R2, UR4, 0x3 ;  /* 0x0000000402077c11 */ /* 0x000fce000f8e18ff */
[----:B------:R-:W0:Y:S01]  /*0510*/  LDC.64 R2, c[0x0][0x238] ;  /* 0x00008e00ff027b82 */ /* 0x000e220000000a00 */
[----:B------:R-:W-:Y:S01]  /*0520*/  IMAD.SHL.U32 R0, R15, 0x100, RZ ;  /* 0x000001000f007824 */ /* 0x000fe200078e00ff */
[----:B------:R-:W-:Y:S01]  /*0530*/  FSETP.GTU.AND P4, PT, R11, RZ, PT ;  /* 0x000000ff0b00720b */ /* 0x000fe20003f8c000 */
[----:B------:R-:W-:Y:S01]  /*0540*/  ULDC.64 UR4, c[0x0][0x240] ;  /* 0x0000900000047ab9 */ /* 0x000fe20000000a00 */
[----:B------:R-:W1:Y:S04]  /*0550*/  LDS R13, [R6] ;  /* 0x00000000060d7984 */ /* 0x000e680000000800 */
[----:B------:R2:W3:Y:S01]  /*0560*/  LDS R19, [R7] ;  /* 0x0000000007137984 */ /* 0x0004e20000000800 */
[----:B------:R-:W-:Y:S02]  /*0570*/  LOP3.LUT R0, R0, 0x80, R14, 0xfe, !PT ;  /* 0x0000008000007812 */ /* 0x000fe400078efe0e */
[----:B------:R-:W-:-:S02]  /*0580*/  PRMT R14, R14, 0x6540, R15 ;  /* 0x000065400e0e7816 */ /* 0x000fc4000000000f */
[----:B------:R-:W-:Y:S02]  /*0590*/  ISETP.LT.AND P2, PT, R0, 0x200, !P0 ;  /* 0x000002000000780c */ /* 0x000fe40004741270 */
[C---:B------:R-:W-:Y:S01]  /*05a0*/  ISETP.LT.AND P0, PT, R14.reuse, 0x200, !P0 ;  /* 0x000002000e00780c */ /* 0x040fe20004701270 */
[--C-:B------:R-:W-:Y:S01]  /*05b0*/  IMAD R5, R14, 0x40, R17.reuse ;  /* 0x000000400e057824 */ /* 0x100fe200078e0211 */
[----:B------:R-:W-:Y:S01]  /*05c0*/  FSETP.GTU.AND P3, PT, R9, RZ, PT ;  /* 0x000000ff0900720b */ /* 0x000fe20003f6c000 */
[----:B------:R-:W-:Y:S01]  /*05d0*/  IMAD R17, R0, 0x40, R17 ;  /* 0x0000004000117824 */ /* 0x000fe200078e0211 */
[----:B------:R-:W-:Y:S01]  /*05e0*/  SEL R0, RZ, 0x1, P4 ;  /* 0x00000001ff007807 */ /* 0x000fe20002000000 */
[--C-:B0-----:R-:W-:Y:S01]  /*05f0*/  IMAD.WIDE R4, R5, 0x4, R2.reuse ;  /* 0x0000000405047825 */ /* 0x101fe200078e0202 */
[----:B--2---:R-:W-:Y:S02]  /*0600*/  SEL R7, RZ, 0x100, P3 ;  /* 0x00000100ff077807 */ /* 0x004fe40001800000 */
[----:B------:R-:W-:Y:S01]  /*0610*/  IADD3 R6, P3, R16, UR4, RZ ;  /* 0x0000000410067c10 */ /* 0x000fe2000ff7e0ff */
[----:B------:R-:W-:-:S04]  /*0620*/  IMAD.WIDE R2, R17, 0x4, R2 ;  /* 0x0000000411027825 */ /* 0x000fc800078e0202 */
[----:B------:R-:W-:Y:S01]  /*0630*/  IMAD.IADD R9, R0, 0x1, R7 ;  /* 0x0000000100097824 */ /* 0x000fe200078e0207 */
[----:B------:R-:W-:Y:S01]  /*0640*/  LEA.HI.X.SX32 R7, R16, UR5, 0x1, P3 ;  /* 0x0000000510077c11 */ /* 0x000fe200098f0eff */
[----:B-1----:R0:W-:Y:S04]  /*0650*/  @P0 STG.E desc[UR6][R4.64], R13 ;  /* 0x0000000d04000986 */ /* 0x0021e8000c101906 */
[----:B---3--:R0:W-:Y:S02]  /*0660*/  @P2 STG.E desc[UR6][R2.64], R19 ;  /* 0x0000001302002986 */ /* 0x0081e4000c101906 */
[----:B0-----:R-:W-:Y:S05]  /*0670*/  @!P1 EXIT ;  /* 0x000000000000994d */ /* 0x001fea0003800000 */
[----:B------:R-:W-:Y:S01]  /*0680*/  STG.E.U16 desc[UR6][R6.64], R9 ;  /* 0x0000000906007986 */ /* 0x000fe2000c101506 */
[----:B------:R-:W-:Y:S05]  /*0690*/  EXIT ;  /* 0x000000000000794d */ /* 0x000fea0003800000 */
.L_x_0:
[----:B------:R-:W-:-:S00]  /*06a0*/  BRA `(.L_x_0) ;  /* 0xfffffffc00fc7947 */ /* 0x000fc0000383ffff */
[----:B------:R-:W-:-:S00]  /*06b0*/  NOP ;  /* 0x0000000000007918 */ /* 0x000fc00000000000 */
        /* <DEDUP_REMOVED lines=12> */
.L_x_1:


//--------------------- .nv.global.init           --------------------------
	.section	.nv.global.init,"aw",@progbits
.nv.global.init:
	.type		_$_str,@object
	.size		_$_str,(_$_str_$_2 - _$_str)
_$_str:
        /*0000*/ 	.byte	0x5f, 0x5f, 0x43, 0x55, 0x44, 0x41, 0x5f, 0x46, 0x54, 0x5a, 0x00
	.type		_$_str_$_2,@object
	.size		_$_str_$_2,(.L_1 - _$_str_$_2)
_$_str_$_2:
        /*000b*/ 	.byte	0x5f, 0x5f, 0x43, 0x55, 0x44, 0x41, 0x5f, 0x50, 0x52, 0x45, 0x43, 0x5f, 0x53, 0x51, 0x52, 0x54
        /*001b*/ 	.byte	0x00
.L_1:


//--------------------- .nv.shared.triton_poi_fused__native_batch_norm_legit_no_training_relu_threshold_backward_12 --------------------------
	.section	.nv.shared.triton_poi_fused__native_batch_norm_legit_no_training_relu_threshold_backward_12,"aw",@nobits
	.sectionflags	@""
	.align	16
	.zero		1024


//--------------------- .nv.constant0.triton_poi_fused__native_batch_norm_legit_no_training_relu_threshold_backward_12 --------------------------
	.section	.nv.constant0.triton_poi_fused__native_batch_norm_legit_no_training_relu_threshold_backward_12,"a",@progbits
	.sectionflags	@""
	.align	4
.nv.constant0.triton_poi_fused__native_batch_norm_legit_no_training_relu_threshold_backward_12:
	.zero		592
